	.headerflags	@"EF_CUDA_TEXMODE_UNIFIED EF_CUDA_64BIT_ADDRESS EF_CUDA_ACCELERATORS EF_CUDA_SM90 EF_CUDA_VIRTUAL_SM(EF_CUDA_SM90)"
	.elftype	@"ET_EXEC"


//--------------------- .nv.info                  --------------------------
	.section	.nv.info,"",@"SHT_CUDA_INFO"
	.align	4


	//----- nvinfo : EIATTR_REGCOUNT
	.align		4
        /*0000*/ 	.byte	0x04, 0x2f
        /*0002*/ 	.short	(.L_1 - .L_0)
	.align		4
.L_0:
        /*0004*/ 	.word	index@(triton_poi_fused_mul_1)
        /*0008*/ 	.word	0x00000013


	//----- nvinfo : EIATTR_MIN_STACK_SIZE
	.align		4
.L_1:
        /*000c*/ 	.byte	0x04, 0x12
        /*000e*/ 	.short	(.L_3 - .L_2)
	.align		4
.L_2:
        /*0010*/ 	.word	index@(triton_poi_fused_mul_1)
        /*0014*/ 	.word	0x00000000


	//----- nvinfo : EIATTR_FRAME_SIZE
	.align		4
.L_3:
        /*0018*/ 	.byte	0x04, 0x11
        /*001a*/ 	.short	(.L_5 - .L_4)
	.align		4
.L_4:
        /*001c*/ 	.word	index@(triton_poi_fused_mul_1)
        /*0020*/ 	.word	0x00000000


	//----- nvinfo : EIATTR_MIN_STACK_SIZE
	.align		4
.L_5:
        /*0024*/ 	.byte	0x04, 0x12
        /*0026*/ 	.short	(.L_7 - .L_6)
	.align		4
.L_6:
        /*0028*/ 	.word	index@(triton_poi_fused_mul_1)
        /*002c*/ 	.word	0x00000000
.L_7:


//--------------------- .nv.info.triton_poi_fused_mul_1 --------------------------
	.section	.nv.info.triton_poi_fused_mul_1,"",@"SHT_CUDA_INFO"
	.sectionflags	@""
	.align	4


	//----- nvinfo : EIATTR_CUDA_API_VERSION
	.align		4
        /*0000*/ 	.byte	0x04, 0x37
        /*0002*/ 	.short	(.L_9 - .L_8)
.L_8:
        /*0004*/ 	.word	0x0000007c


	//----- nvinfo : EIATTR_KPARAM_INFO
	.align		4
.L_9:
        /*0008*/ 	.byte	0x04, 0x17
        /*000a*/ 	.short	(.L_11 - .L_10)
.L_10:
        /*000c*/ 	.word	0x00000000
        /*0010*/ 	.short	0x0004
        /*0012*/ 	.short	0x001c
        /*0014*/ 	.byte	0x00, 0xf0, 0x11, 0x00


	//----- nvinfo : EIATTR_KPARAM_INFO
	.align		4
.L_11:
        /*0018*/ 	.byte	0x04, 0x17
        /*001a*/ 	.short	(.L_13 - .L_12)
.L_12:
        /*001c*/ 	.word	0x00000000
        /*0020*/ 	.short	0x0003
        /*0022*/ 	.short	0x0018
        /*0024*/ 	.byte	0x00, 0xf0, 0x11, 0x00


	//----- nvinfo : EIATTR_KPARAM_INFO
	.align		4
.L_13:
        /*0028*/ 	.byte	0x04, 0x17
        /*002a*/ 	.short	(.L_15 - .L_14)
.L_14:
        /*002c*/ 	.word	0x00000000
        /*0030*/ 	.short	0x0002
        /*0032*/ 	.short	0x0010
        /*0034*/ 	.byte	0x00, 0xf4, 0x21, 0x00


	//----- nvinfo : EIATTR_KPARAM_INFO
	.align		4
.L_15:
        /*0038*/ 	.byte	0x04, 0x17
        /*003a*/ 	.short	(.L_17 - .L_16)
.L_16:
        /*003c*/ 	.word	0x00000000
        /*0040*/ 	.short	0x0001
        /*0042*/ 	.short	0x0008
        /*0044*/ 	.byte	0x00, 0xf4, 0x21, 0x00


	//----- nvinfo : EIATTR_KPARAM_INFO
	.align		4
.L_17:
        /*0048*/ 	.byte	0x04, 0x17
        /*004a*/ 	.short	(.L_19 - .L_18)
.L_18:
        /*004c*/ 	.word	0x00000000
        /*0050*/ 	.short	0x0000
        /*0052*/ 	.short	0x0000
        /*0054*/ 	.byte	0x00, 0xf4, 0x21, 0x00


	//----- nvinfo : EIATTR_SPARSE_MMA_MASK
	.align		4
.L_19:
        /*0058*/ 	.byte	0x03, 0x50
        /*005a*/ 	.short	0x0000


	//----- nvinfo : EIATTR_MAXREG_COUNT
	.align		4
        /*005c*/ 	.byte	0x03, 0x1b
        /*005e*/ 	.short	0x00ff


	//----- nvinfo : EIATTR_EXIT_INSTR_OFFSETS
	.align		4
        /*0060*/ 	.byte	0x04, 0x1c
        /*0062*/ 	.short	(.L_21 - .L_20)


	//   ....[0]....
.L_20:
        /*0064*/ 	.word	0x00000530


	//   ....[1]....
        /*0068*/ 	.word	0x000005a0


	//----- nvinfo : EIATTR_REQNTID
	.align		4
.L_21:
        /*006c*/ 	.byte	0x04, 0x10
        /*006e*/ 	.short	(.L_23 - .L_22)
.L_22:
        /*0070*/ 	.word	0x00000020
        /*0074*/ 	.word	0x00000001
        /*0078*/ 	.word	0x00000001


	//----- nvinfo : EIATTR_CBANK_PARAM_SIZE
	.align		4
.L_23:
        /*007c*/ 	.byte	0x03, 0x19
        /*007e*/ 	.short	0x0020


	//----- nvinfo : EIATTR_PARAM_CBANK
	.align		4
        /*0080*/ 	.byte	0x04, 0x0a
        /*0082*/ 	.short	(.L_25 - .L_24)
	.align		4
.L_24:
        /*0084*/ 	.word	index@(.nv.constant0.triton_poi_fused_mul_1)
        /*0088*/ 	.short	0x0210
        /*008a*/ 	.short	0x0020


	//----- nvinfo : EIATTR_SW_WAR
	.align		4
.L_25:
        /*008c*/ 	.byte	0x04, 0x36
        /*008e*/ 	.short	(.L_27 - .L_26)
.L_26:
        /*0090*/ 	.word	0x00000008
.L_27:


//--------------------- .nv.callgraph             --------------------------
	.section	.nv.callgraph,"",@"SHT_CUDA_CALLGRAPH"
	.align	4
	.sectionentsize	8
	.align		4
        /*0000*/ 	.word	0x00000000
	.align		4
        /*0004*/ 	.word	0xffffffff
	.align		4
        /*0008*/ 	.word	0x00000000
	.align		4
        /*000c*/ 	.word	0xfffffffe
	.align		4
        /*0010*/ 	.word	0x00000000
	.align		4
        /*0014*/ 	.word	0xfffffffd
	.align		4
        /*0018*/ 	.word	0x00000000
	.align		4
        /*001c*/ 	.word	0xfffffffc


//--------------------- .text.triton_poi_fused_mul_1 --------------------------
	.section	.text.triton_poi_fused_mul_1,"ax",@progbits
	.sectionflags	@"SHF_BARRIERS=1"
	.align	128
        .global         triton_poi_fused_mul_1
        .type           triton_poi_fused_mul_1,@function
        .size           triton_poi_fused_mul_1,(.L_x_1 - triton_poi_fused_mul_1)
        .other          triton_poi_fused_mul_1,@"STO_CUDA_ENTRY STV_DEFAULT"
triton_poi_fused_mul_1:
.text.triton_poi_fused_mul_1:
[----:B------:R-:W0:Y:S02]  /*0000*/  LDC R1, c[0x0][0x28] ;  /* 0x00000a00ff017b82 */ /* 0x000e240000000800 */
[----:B------:R-:W1:Y:S01]  /*0010*/  S2R R0, SR_CTAID.Y ;  /* 0x0000000000007919 */ /* 0x000e620000002600 */
[----:B------:R-:W2:Y:S01]  /*0020*/  LDC.64 R2, c[0x0][0x218] ;  /* 0x00008600ff027b82 */ /* 0x000ea20000000a00 */
[----:B------:R-:W-:Y:S01]  /*0030*/  CS2R R14, SRZ ;  /* 0x00000000000e7805 */ /* 0x000fe2000001ff00 */
[----:B------:R-:W-:Y:S01]  /*0040*/  ULDC.64 UR6, c[0x0][0x208] ;  /* 0x0000820000067ab9 */ /* 0x000fe20000000a00 */
[----:B------:R-:W3:Y:S01]  /*0050*/  S2R R16, SR_TID.X ;  /* 0x0000000000107919 */ /* 0x000ee20000002100 */
[----:B------:R-:W4:Y:S04]  /*0060*/  S2R R8, SR_CTAID.X ;  /* 0x0000000000087919 */ /* 0x000f280000002500 */
[----:B------:R-:W5:Y:S01]  /*0070*/  LDC.64 R4, c[0x0][0x210] ;  /* 0x00008400ff047b82 */ /* 0x000f620000000a00 */
[----:B-1----:R-:W-:-:S02]  /*0080*/  IMAD.SHL.U32 R0, R0, 0x10, RZ ;  /* 0x0000001000007824 */ /* 0x002fc400078e00ff */
[----:B---3--:R-:W-:-:S05]  /*0090*/  IMAD.SHL.U32 R7, R16, 0x2, RZ ;  /* 0x0000000210077824 */ /* 0x008fca00078e00ff */
[----:B------:R-:W-:-:S04]  /*00a0*/  LOP3.LUT R9, R0, 0xe, R7, 0xf8, !PT ;  /* 0x0000000e00097812 */ /* 0x000fc800078ef807 */
[C---:B------:R-:W-:Y:S01]  /*00b0*/  ISETP.GE.AND P0, PT, R9.reuse, 0x10, PT ;  /* 0x000000100900780c */ /* 0x040fe20003f06270 */
[----:B--2---:R-:W-:-:S12]  /*00c0*/  IMAD.WIDE R2, R9, 0x4, R2 ;  /* 0x0000000409027825 */ /* 0x004fd800078e0202 */
[----:B------:R1:W2:Y:S01]  /*00d0*/  @!P0 LDG.E.EL.64 R14, desc[UR6][R2.64] ;  /* 0x00000006020e8981 */ /* 0x0002a2000c2e1b00 */
[----:B------:R-:W-:Y:S02]  /*00e0*/  SHF.R.S32.HI R6, RZ, 0x1f, R9 ;  /* 0x0000001fff067819 */ /* 0x000fe40000011409 */
[----:B------:R-:W-:Y:S02]  /*00f0*/  SHF.R.U32.HI R11, RZ, 0x3, R16 ;  /* 0x00000003ff0b7819 */ /* 0x000fe40000011610 */
[----:B------:R-:W-:Y:S01]  /*0100*/  LEA.HI R10, R6, R9, RZ, 0x2 ;  /* 0x00000009060a7211 */ /* 0x000fe200078f10ff */
[----:B----4-:R-:W-:Y:S01]  /*0110*/  IMAD.SHL.U32 R6, R8, 0x4, RZ ;  /* 0x0000000408067824 */ /* 0x010fe200078e00ff */
[----:B------:R-:W-:Y:S02]  /*0120*/  SGXT.U32 R11, R11, 0x2 ;  /* 0x000000020b0b781a */ /* 0x000fe40000000000 */
[C---:B------:R-:W-:Y:S01]  /*0130*/  LOP3.LUT R12, R10.reuse, 0xfffffffc, RZ, 0xc0, !PT ;  /* 0xfffffffc0a0c7812 */ /* 0x040fe200078ec0ff */
[----:B------:R-:W-:Y:S01]  /*0140*/  IMAD.SHL.U32 R10, R10, 0x4, RZ ;  /* 0x000000040a0a7824 */ /* 0x000fe200078e00ff */
[----:B------:R-:W-:-:S02]  /*0150*/  LOP3.LUT R8, R6, R11, RZ, 0xfc, !PT ;  /* 0x0000000b06087212 */ /* 0x000fc400078efcff */
[----:B-1----:R-:W-:Y:S01]  /*0160*/  CS2R R2, SRZ ;  /* 0x0000000000027805 */ /* 0x002fe2000001ff00 */
[C---:B------:R-:W-:Y:S01]  /*0170*/  IMAD.IADD R13, R9.reuse, 0x1, -R12 ;  /* 0x00000001090d7824 */ /* 0x040fe200078e0a0c */
[----:B------:R-:W-:Y:S02]  /*0180*/  ISETP.GE.AND P0, PT, R8, 0x4, PT ;  /* 0x000000040800780c */ /* 0x000fe40003f06270 */
[----:B------:R-:W-:Y:S01]  /*0190*/  LOP3.LUT R10, R10, 0xfffffff0, RZ, 0xc0, !PT ;  /* 0xfffffff00a0a7812 */ /* 0x000fe200078ec0ff */
[----:B------:R-:W-:Y:S01]  /*01a0*/  IMAD R13, R8, 0x4, R13 ;  /* 0x00000004080d7824 */ /* 0x000fe200078e020d */
[----:B------:R-:W-:-:S03]  /*01b0*/  ISETP.LT.AND P0, PT, R9, 0x10, !P0 ;  /* 0x000000100900780c */ /* 0x000fc60004701270 */
[----:B------:R-:W-:-:S04]  /*01c0*/  IMAD.IADD R13, R13, 0x1, R10 ;  /* 0x000000010d0d7824 */ /* 0x000fc800078e020a */
[----:B-----5:R-:W-:-:S06]  /*01d0*/  IMAD.WIDE R4, R13, 0x4, R4 ;  /* 0x000000040d047825 */ /* 0x020fcc00078e0204 */
[----:B------:R1:W3:Y:S01]  /*01e0*/  @P0 LDG.E.EL.64 R2, desc[UR6][R4.64] ;  /* 0x0000000604020981 */ /* 0x0002e2000c2e1b00 */
[----:B------:R-:W4:Y:S01]  /*01f0*/  S2UR UR5, SR_CgaCtaId ;  /* 0x00000000000579c3 */ /* 0x000f220000008800 */
[----:B------:R-:W-:Y:S01]  /*0200*/  IMAD.MOV.U32 R13, RZ, RZ, 0x3e800000 ;  /* 0x3e800000ff0d7424 */ /* 0x000fe200078e00ff */
[----:B------:R-:W-:Y:S01]  /*0210*/  SHF.R.U32.HI R12, RZ, 0x2, R7 ;  /* 0x00000002ff0c7819 */ /* 0x000fe20000011607 */
[----:B------:R-:W-:Y:S01]  /*0220*/  UMOV UR4, 0x400 ;  /* 0x0000040000047882 */ /* 0x000fe20000000000 */
[----:B------:R-:W-:Y:S02]  /*0230*/  LOP3.LUT R6, R6, 0x2, R7, 0xf8, !PT ;  /* 0x0000000206067812 */ /* 0x000fe400078ef807 */
[----:B------:R-:W-:Y:S02]  /*0240*/  LOP3.LUT R7, R7, 0x3e, RZ, 0xc0, !PT ;  /* 0x0000003e07077812 */ /* 0x000fe400078ec0ff */
[----:B------:R-:W-:Y:S01]  /*0250*/  SGXT.U32 R12, R12, 0x4 ;  /* 0x000000040c0c781a */ /* 0x000fe20000000000 */
[----:B-1----:R-:W-:Y:S01]  /*0260*/  IMAD.SHL.U32 R4, R16, 0x8, RZ ;  /* 0x0000000810047824 */ /* 0x002fe200078e00ff */
[----:B------:R-:W-:-:S03]  /*0270*/  SHF.R.U32.HI R5, RZ, 0x1, R16 ;  /* 0x00000001ff057819 */ /* 0x000fc60000011610 */
[----:B------:R-:W-:Y:S01]  /*0280*/  IMAD.IADD R12, R7, 0x1, R12 ;  /* 0x00000001070c7824 */ /* 0x000fe200078e020c */
[----:B------:R-:W-:Y:S02]  /*0290*/  SGXT.U32 R5, R5, 0x4 ;  /* 0x000000040505781a */ /* 0x000fe40000000000 */
[----:B------:R-:W-:Y:S02]  /*02a0*/  LOP3.LUT R4, R4, 0x38, RZ, 0xc0, !PT ;  /* 0x0000003804047812 */ /* 0x000fe400078ec0ff */
[----:B------:R-:W-:Y:S02]  /*02b0*/  LOP3.LUT R5, R0, R5, RZ, 0xfc, !PT ;  /* 0x0000000500057212 */ /* 0x000fe400078efcff */
[C---:B------:R-:W-:Y:S02]  /*02c0*/  LOP3.LUT R11, R4.reuse, R11, RZ, 0xfc, !PT ;  /* 0x0000000b040b7212 */ /* 0x040fe400078efcff */
[C---:B------:R-:W-:Y:S02]  /*02d0*/  LOP3.LUT R0, R4.reuse, 0x4, RZ, 0xfc, !PT ;  /* 0x0000000404007812 */ /* 0x040fe400078efcff */
[-C--:B------:R-:W-:Y:S01]  /*02e0*/  LEA.HI R4, R4, R11.reuse, RZ, 0x1e ;  /* 0x0000000b04047211 */ /* 0x080fe200078ff0ff */
[----:B----4-:R-:W-:Y:S01]  /*02f0*/  UPRMT UR4, UR5, 0x654, UR4 ;  /* 0x0000065405047896 */ /* 0x010fe20008000004 */
[----:B------:R-:W-:-:S05]  /*0300*/  LEA.HI R10, R0, R11, RZ, 0x1e ;  /* 0x0000000b000a7211 */ /* 0x000fca00078ff0ff */
[----:B------:R-:W-:Y:S02]  /*0310*/  LEA R7, R4, UR4, 0x2 ;  /* 0x0000000404077c11 */ /* 0x000fe4000f8e10ff */
[----:B------:R-:W-:Y:S01]  /*0320*/  LEA R12, R12, UR4, 0x2 ;  /* 0x000000040c0c7c11 */ /* 0x000fe2000f8e10ff */
[----:B--2---:R-:W-:Y:S01]  /*0330*/  FADD R14, RZ, -R14 ;  /* 0x8000000eff0e7221 */ /* 0x004fe20000000000 */
[----:B------:R-:W-:-:S03]  /*0340*/  FADD R15, RZ, -R15 ;  /* 0x8000000fff0f7221 */ /* 0x000fc60000000000 */
[----:B------:R-:W-:Y:S01]  /*0350*/  FMUL R14, R14, 1.4426950216293334961 ;  /* 0x3fb8aa3b0e0e7820 */ /* 0x000fe20000400000 */
[----:B------:R-:W-:-:S04]  /*0360*/  FMUL R15, R15, 1.4426950216293334961 ;  /* 0x3fb8aa3b0f0f7820 */ /* 0x000fc80000400000 */
[----:B------:R-:W-:Y:S02]  /*0370*/  FSETP.GEU.AND P0, PT, R14, -126, PT ;  /* 0xc2fc00000e00780b */ /* 0x000fe40003f0e000 */
[----:B------:R-:W-:-:S11]  /*0380*/  FSETP.GEU.AND P1, PT, R15, -126, PT ;  /* 0xc2fc00000f00780b */ /* 0x000fd60003f2e000 */
[----:B------:R-:W-:Y:S02]  /*0390*/  @!P0 FMUL R14, R14, 0.5 ;  /* 0x3f0000000e0e8820 */ /* 0x000fe40000400000 */
[----:B------:R-:W-:Y:S02]  /*03a0*/  @!P1 FMUL R15, R15, 0.5 ;  /* 0x3f0000000f0f9820 */ /* 0x000fe40000400000 */
[----:B------:R-:W1:Y:S08]  /*03b0*/  MUFU.EX2 R8, R14 ;  /* 0x0000000e00087308 */ /* 0x000e700000000800 */
[----:B------:R-:W2:Y:S01]  /*03c0*/  MUFU.EX2 R9, R15 ;  /* 0x0000000f00097308 */ /* 0x000ea20000000800 */
[----:B-1----:R-:W-:-:S04]  /*03d0*/  @!P0 FMUL R8, R8, R8 ;  /* 0x0000000808088220 */ /* 0x002fc80000400000 */
[----:B------:R-:W-:Y:S01]  /*03e0*/  FADD R8, R8, 1 ;  /* 0x3f80000008087421 */ /* 0x000fe20000000000 */
[----:B--2---:R-:W-:-:S04]  /*03f0*/  @!P1 FMUL R9, R9, R9 ;  /* 0x0000000909099220 */ /* 0x004fc80000400000 */
[----:B------:R-:W-:Y:S01]  /*0400*/  FSETP.GT.AND P0, PT, R8, 8.50705917302346158658e+37, PT ;  /* 0x7e8000000800780b */ /* 0x000fe20003f04000 */
[----:B------:R-:W-:-:S03]  /*0410*/  FADD R9, R9, 1 ;  /* 0x3f80000009097421 */ /* 0x000fc60000000000 */
[----:B------:R-:W-:Y:S02]  /*0420*/  FSEL R11, R13, 1, P0 ;  /* 0x3f8000000d0b7808 */ /* 0x000fe40000000000 */
[----:B------:R-:W-:-:S04]  /*0430*/  FSETP.GT.AND P1, PT, R9, 8.50705917302346158658e+37, PT ;  /* 0x7e8000000900780b */ /* 0x000fc80003f24000 */
[----:B------:R-:W-:-:S03]  /*0440*/  FSEL R0, R13, 1, P1 ;  /* 0x3f8000000d007808 */ /* 0x000fc60000800000 */
[----:B------:R-:W-:Y:S01]  /*0450*/  @P0 FMUL R8, R8, 0.25 ;  /* 0x3e80000008080820 */ /* 0x000fe20000400000 */
[----:B------:R-:W-:-:S04]  /*0460*/  ISETP.GE.AND P0, PT, R6, 0x4, PT ;  /* 0x000000040600780c */ /* 0x000fc80003f06270 */
[----:B------:R-:W-:Y:S01]  /*0470*/  ISETP.LT.AND P0, PT, R5, 0x10, !P0 ;  /* 0x000000100500780c */ /* 0x000fe20004701270 */
[----:B------:R-:W1:Y:S01]  /*0480*/  MUFU.RCP R8, R8 ;  /* 0x0000000800087308 */ /* 0x000e620000001000 */
[----:B------:R-:W-:-:S07]  /*0490*/  @P1 FMUL R9, R9, 0.25 ;  /* 0x3e80000009091820 */ /* 0x000fce0000400000 */
[----:B------:R-:W2:Y:S01]  /*04a0*/  MUFU.RCP R9, R9 ;  /* 0x0000000900097308 */ /* 0x000ea20000001000 */
[----:B-1----:R-:W-:-:S04]  /*04b0*/  FMUL R11, R8, R11 ;  /* 0x0000000b080b7220 */ /* 0x002fc80000400000 */
[----:B---3--:R-:W-:Y:S01]  /*04c0*/  FMUL R2, R11, R2 ;  /* 0x000000020b027220 */ /* 0x008fe20000400000 */
[----:B--2---:R-:W-:-:S04]  /*04d0*/  FMUL R0, R9, R0 ;  /* 0x0000000009007220 */ /* 0x004fc80000400000 */
[----:B------:R1:W-:Y:S01]  /*04e0*/  STS [R7], R2 ;  /* 0x0000000207007388 */ /* 0x0003e20000000800 */
[----:B------:R-:W-:Y:S01]  /*04f0*/  FMUL R0, R0, R3 ;  /* 0x0000000300007220 */ /* 0x000fe20000400000 */
[----:B------:R-:W-:-:S05]  /*0500*/  LEA R3, R10, UR4, 0x2 ;  /* 0x000000040a037c11 */ /* 0x000fca000f8e10ff */
[----:B------:R1:W-:Y:S01]  /*0510*/  STS [R3+0x10], R0 ;  /* 0x0000100003007388 */ /* 0x0003e20000000800 */
[----:B------:R-:W-:Y:S06]  /*0520*/  BAR.SYNC.DEFER_BLOCKING 0x0 ;  /* 0x0000000000007b1d */ /* 0x000fec0000010000 */
[----:B-1----:R-:W-:Y:S05]  /*0530*/  @!P0 EXIT ;  /* 0x000000000000894d */ /* 0x002fea0003800000 */
[----:B------:R-:W-:Y:S01]  /*0540*/  LDS R8, [R12] ;  /* 0x000000000c087984 */ /* 0x000fe20000000800 */
[----:B------:R-:W0:Y:S01]  /*0550*/  LDC.64 R2, c[0x0][0x220] ;  /* 0x00008800ff027b82 */ /* 0x000e220000000a00 */
[----:B------:R-:W-:Y:S02]  /*0560*/  IMAD R5, R5, 0x4, R6 ;  /* 0x0000000405057824 */ /* 0x000fe400078e0206 */
[----:B------:R-:W1:Y:S02]  /*0570*/  LDS R9, [R12+0x4] ;  /* 0x000004000c097984 */ /* 0x000e640000000800 */
[----:B0-----:R-:W-:-:S05]  /*0580*/  IMAD.WIDE R2, R5, 0x4, R2 ;  /* 0x0000000405027825 */ /* 0x001fca00078e0202 */
[----:B-1----:R-:W-:Y:S01]  /*0590*/  STG.E.64 desc[UR6][R2.64], R8 ;  /* 0x0000000802007986 */ /* 0x002fe2000c101b06 */
[----:B------:R-:W-:Y:S05]  /*05a0*/  EXIT ;  /* 0x000000000000794d */ /* 0x000fea0003800000 */
.L_x_0:
[----:B------:R-:W-:-:S00]  /*05b0*/  BRA `(.L_x_0) ;  /* 0xfffffffc00fc7947 */ /* 0x000fc0000383ffff */
[----:B------:R-:W-:-:S00]  /*05c0*/  NOP ;  /* 0x0000000000007918 */ /* 0x000fc00000000000 */
        /* <DEDUP_REMOVED lines=11> */
.L_x_1:


//--------------------- .nv.shared.triton_poi_fused_mul_1 --------------------------
	.section	.nv.shared.triton_poi_fused_mul_1,"aw",@nobits
	.sectionflags	@""
	.align	16
	.zero		1024


//--------------------- .nv.constant0.triton_poi_fused_mul_1 --------------------------
	.section	.nv.constant0.triton_poi_fused_mul_1,"a",@progbits
	.sectionflags	@""
	.align	4
.nv.constant0.triton_poi_fused_mul_1:
	.zero		560
